//
// Generated by NVIDIA NVVM Compiler
//
// Compiler Build ID: CL-36424714
// Cuda compilation tools, release 13.0, V13.0.88
// Based on NVVM 20.0.0
//

.version 9.0
.target sm_100
.address_size 64

	// .globl	_Z20process_level_kernelPiS_S_S_S_P8BFSStatei

.visible .entry _Z20process_level_kernelPiS_S_S_S_P8BFSStatei(
	.param .u64 .ptr .align 1 _Z20process_level_kernelPiS_S_S_S_P8BFSStatei_param_0,
	.param .u64 .ptr .align 1 _Z20process_level_kernelPiS_S_S_S_P8BFSStatei_param_1,
	.param .u64 .ptr .align 1 _Z20process_level_kernelPiS_S_S_S_P8BFSStatei_param_2,
	.param .u64 .ptr .align 1 _Z20process_level_kernelPiS_S_S_S_P8BFSStatei_param_3,
	.param .u64 .ptr .align 1 _Z20process_level_kernelPiS_S_S_S_P8BFSStatei_param_4,
	.param .u64 .ptr .align 1 _Z20process_level_kernelPiS_S_S_S_P8BFSStatei_param_5,
	.param .u32 _Z20process_level_kernelPiS_S_S_S_P8BFSStatei_param_6
)
{
	.reg .pred 	%p<19>;
	.reg .b16 	%rs<2>;
	.reg .b32 	%r<58>;
	.reg .b64 	%rd<50>;

	ld.param.u64 	%rd19, [_Z20process_level_kernelPiS_S_S_S_P8BFSStatei_param_0];
	ld.param.u64 	%rd17, [_Z20process_level_kernelPiS_S_S_S_P8BFSStatei_param_1];
	ld.param.u64 	%rd20, [_Z20process_level_kernelPiS_S_S_S_P8BFSStatei_param_2];
	ld.param.u64 	%rd18, [_Z20process_level_kernelPiS_S_S_S_P8BFSStatei_param_3];
	ld.param.u64 	%rd21, [_Z20process_level_kernelPiS_S_S_S_P8BFSStatei_param_4];
	ld.param.u64 	%rd22, [_Z20process_level_kernelPiS_S_S_S_P8BFSStatei_param_5];
	ld.param.u32 	%r29, [_Z20process_level_kernelPiS_S_S_S_P8BFSStatei_param_6];
	cvta.to.global.u64 	%rd1, %rd21;
	cvta.to.global.u64 	%rd2, %rd20;
	cvta.to.global.u64 	%rd3, %rd19;
	cvta.to.global.u64 	%rd4, %rd22;
	mov.u32 	%r30, %ctaid.x;
	mov.u32 	%r1, %ntid.x;
	mov.u32 	%r31, %tid.x;
	mad.lo.s32 	%r2, %r30, %r1, %r31;
	setp.ne.s32 	%p1, %r2, 0;
	@%p1 bra 	$L__BB0_2;
	mov.b32 	%r32, 0;
	st.global.u32 	[%rd4], %r32;
$L__BB0_2:
	bar.sync 	0;
	ld.global.u32 	%r57, [%rd4];
	setp.ge.s32 	%p2, %r2, %r57;
	@%p2 bra 	$L__BB0_27;
	add.s32 	%r4, %r29, 1;
	add.s64 	%rd5, %rd3, 8;
	mov.u32 	%r33, %nctaid.x;
	mul.lo.s32 	%r5, %r1, %r33;
	cvta.to.global.u64 	%rd6, %rd18;
	cvta.to.global.u64 	%rd7, %rd17;
	mov.u32 	%r53, %r2;
$L__BB0_4:
	mul.wide.s32 	%rd23, %r53, 4;
	add.s64 	%rd24, %rd6, %rd23;
	ld.global.u32 	%r34, [%rd24];
	mul.wide.s32 	%rd25, %r34, 4;
	add.s64 	%rd26, %rd7, %rd25;
	ld.global.u32 	%r7, [%rd26];
	ld.global.u32 	%r8, [%rd26+4];
	setp.ge.s32 	%p3, %r7, %r8;
	@%p3 bra 	$L__BB0_26;
	sub.s32 	%r35, %r8, %r7;
	and.b32  	%r9, %r35, 3;
	setp.eq.s32 	%p4, %r9, 0;
	mov.u32 	%r54, %r7;
	@%p4 bra 	$L__BB0_15;
	mul.wide.s32 	%rd27, %r7, 4;
	add.s64 	%rd8, %rd3, %rd27;
	ld.global.u32 	%r10, [%rd8];
	mul.wide.s32 	%rd28, %r10, 4;
	add.s64 	%rd9, %rd2, %rd28;
	ld.global.u32 	%r36, [%rd9];
	setp.ne.s32 	%p5, %r36, 2147483647;
	@%p5 bra 	$L__BB0_8;
	st.global.u32 	[%rd9], %r4;
	atom.global.add.u32 	%r37, [%rd4], 1;
	mul.wide.s32 	%rd29, %r37, 4;
	add.s64 	%rd30, %rd1, %rd29;
	st.global.u32 	[%rd30], %r10;
$L__BB0_8:
	add.s32 	%r54, %r7, 1;
	setp.eq.s32 	%p6, %r9, 1;
	@%p6 bra 	$L__BB0_15;
	ld.global.u32 	%r12, [%rd8+4];
	mul.wide.s32 	%rd31, %r12, 4;
	add.s64 	%rd10, %rd2, %rd31;
	ld.global.u32 	%r38, [%rd10];
	setp.ne.s32 	%p7, %r38, 2147483647;
	@%p7 bra 	$L__BB0_11;
	st.global.u32 	[%rd10], %r4;
	atom.global.add.u32 	%r39, [%rd4], 1;
	mul.wide.s32 	%rd32, %r39, 4;
	add.s64 	%rd33, %rd1, %rd32;
	st.global.u32 	[%rd33], %r12;
$L__BB0_11:
	add.s32 	%r54, %r7, 2;
	setp.eq.s32 	%p8, %r9, 2;
	@%p8 bra 	$L__BB0_15;
	ld.global.u32 	%r14, [%rd8+8];
	mul.wide.s32 	%rd34, %r14, 4;
	add.s64 	%rd11, %rd2, %rd34;
	ld.global.u32 	%r40, [%rd11];
	setp.ne.s32 	%p9, %r40, 2147483647;
	@%p9 bra 	$L__BB0_14;
	st.global.u32 	[%rd11], %r4;
	atom.global.add.u32 	%r41, [%rd4], 1;
	mul.wide.s32 	%rd35, %r41, 4;
	add.s64 	%rd36, %rd1, %rd35;
	st.global.u32 	[%rd36], %r14;
$L__BB0_14:
	add.s32 	%r54, %r7, 3;
$L__BB0_15:
	sub.s32 	%r42, %r7, %r8;
	setp.gt.u32 	%p10, %r42, -4;
	@%p10 bra 	$L__BB0_26;
	sub.s32 	%r55, %r54, %r8;
$L__BB0_17:
	mul.wide.s32 	%rd37, %r54, 4;
	add.s64 	%rd12, %rd5, %rd37;
	ld.global.u32 	%r20, [%rd12+-8];
	mul.wide.s32 	%rd38, %r20, 4;
	add.s64 	%rd13, %rd2, %rd38;
	ld.global.u32 	%r43, [%rd13];
	setp.ne.s32 	%p11, %r43, 2147483647;
	@%p11 bra 	$L__BB0_19;
	st.global.u32 	[%rd13], %r4;
	atom.global.add.u32 	%r44, [%rd4], 1;
	mul.wide.s32 	%rd39, %r44, 4;
	add.s64 	%rd40, %rd1, %rd39;
	st.global.u32 	[%rd40], %r20;
$L__BB0_19:
	ld.global.u32 	%r21, [%rd12+-4];
	mul.wide.s32 	%rd41, %r21, 4;
	add.s64 	%rd14, %rd2, %rd41;
	ld.global.u32 	%r45, [%rd14];
	setp.ne.s32 	%p12, %r45, 2147483647;
	@%p12 bra 	$L__BB0_21;
	st.global.u32 	[%rd14], %r4;
	atom.global.add.u32 	%r46, [%rd4], 1;
	mul.wide.s32 	%rd42, %r46, 4;
	add.s64 	%rd43, %rd1, %rd42;
	st.global.u32 	[%rd43], %r21;
$L__BB0_21:
	ld.global.u32 	%r22, [%rd12];
	mul.wide.s32 	%rd44, %r22, 4;
	add.s64 	%rd15, %rd2, %rd44;
	ld.global.u32 	%r47, [%rd15];
	setp.ne.s32 	%p13, %r47, 2147483647;
	@%p13 bra 	$L__BB0_23;
	st.global.u32 	[%rd15], %r4;
	atom.global.add.u32 	%r48, [%rd4], 1;
	mul.wide.s32 	%rd45, %r48, 4;
	add.s64 	%rd46, %rd1, %rd45;
	st.global.u32 	[%rd46], %r22;
$L__BB0_23:
	ld.global.u32 	%r23, [%rd12+4];
	mul.wide.s32 	%rd47, %r23, 4;
	add.s64 	%rd16, %rd2, %rd47;
	ld.global.u32 	%r49, [%rd16];
	setp.ne.s32 	%p14, %r49, 2147483647;
	@%p14 bra 	$L__BB0_25;
	st.global.u32 	[%rd16], %r4;
	atom.global.add.u32 	%r50, [%rd4], 1;
	mul.wide.s32 	%rd48, %r50, 4;
	add.s64 	%rd49, %rd1, %rd48;
	st.global.u32 	[%rd49], %r23;
$L__BB0_25:
	add.s32 	%r54, %r54, 4;
	add.s32 	%r55, %r55, 4;
	setp.ne.s32 	%p15, %r55, 0;
	@%p15 bra 	$L__BB0_17;
$L__BB0_26:
	add.s32 	%r53, %r53, %r5;
	ld.global.u32 	%r57, [%rd4];
	setp.lt.s32 	%p16, %r53, %r57;
	@%p16 bra 	$L__BB0_4;
$L__BB0_27:
	setp.ne.s32 	%p17, %r2, 0;
	@%p17 bra 	$L__BB0_31;
	setp.lt.s32 	%p18, %r57, 1;
	@%p18 bra 	$L__BB0_30;
	add.s32 	%r51, %r29, 1;
	st.global.u32 	[%rd4+4], %r51;
	atom.global.add.u32 	%r52, [%rd4+8], %r57;
	bra.uni 	$L__BB0_31;
$L__BB0_30:
	mov.b16 	%rs1, 1;
	st.global.u8 	[%rd4+12], %rs1;
$L__BB0_31:
	ret;

}


// ===== COMPILED SASS (sm_100) =====

	.target	sm_100

	.elftype	@"ET_EXEC"


//--------------------- .note.nv.tkinfo           --------------------------
	.section	.note.nv.tkinfo,"",@"SHT_NOTE"
	.sectionflags	@"SHF_NOTE_NV_TKINFO"
	.tkinfo
        /*0018*/ 	.word	0x00000002
        /*0030*/ 	.string	""
        /*0030*/ 	.string	"ptxas"
        /*0030*/ 	.string	"Cuda compilation tools, release 13.0, V13.0.88"
        /*0030*/ 	.string	"Build cuda_13.0.r13.0/compiler.36424714_0"
        /*0030*/ 	.string	"-arch sm_100 -m 64 "



//--------------------- .note.nv.cuinfo           --------------------------
	.section	.note.nv.cuinfo,"",@"SHT_NOTE"
	.sectionflags	@"SHF_NOTE_NV_CUINFO"
        /*0018*/ 	.short	0x0002
        /*001a*/ 	.short	0x0064
        /*001c*/ 	.short	0x0082
	.zero		2


//--------------------- .nv.info                  --------------------------
	.section	.nv.info,"",@"SHT_CUDA_INFO"
	.align	4


	//----- nvinfo : EIATTR_REGCOUNT
	.align		4
        /*0000*/ 	.byte	0x04, 0x2f
        /*0002*/ 	.short	(.L_1 - .L_0)
	.align		4
.L_0:
        /*0004*/ 	.word	index@(_Z20process_level_kernelPiS_S_S_S_P8BFSStatei)
        /*0008*/ 	.word	0x0000001e


	//----- nvinfo : EIATTR_FRAME_SIZE
	.align		4
.L_1:
        /*000c*/ 	.byte	0x04, 0x11
        /*000e*/ 	.short	(.L_3 - .L_2)
	.align		4
.L_2:
        /*0010*/ 	.word	index@(_Z20process_level_kernelPiS_S_S_S_P8BFSStatei)
        /*0014*/ 	.word	0x00000000


	//----- nvinfo : EIATTR_MIN_STACK_SIZE
	.align		4
.L_3:
        /*0018*/ 	.byte	0x04, 0x12
        /*001a*/ 	.short	(.L_5 - .L_4)
	.align		4
.L_4:
        /*001c*/ 	.word	index@(_Z20process_level_kernelPiS_S_S_S_P8BFSStatei)
        /*0020*/ 	.word	0x00000000
.L_5:


//--------------------- .nv.compat                --------------------------
	.section	.nv.compat,"",@"SHT_CUDA_COMPAT_INFO"
	.align	4
        /*0000*/ 	.byte	0x02, 0x09, 0x00, 0x00, 0x02, 0x02, 0x01, 0x00, 0x02, 0x05, 0x05, 0x00, 0x03, 0x07, 0x01, 0x01
        /*0010*/ 	.byte	0x02, 0x03, 0x00, 0x00, 0x02, 0x06, 0x01, 0x00, 0x04, 0x0b, 0x08, 0x00, 0x09, 0x00, 0x00, 0x00
        /*0020*/ 	.byte	0x00, 0x00, 0x00, 0x00


//--------------------- .nv.info._Z20process_level_kernelPiS_S_S_S_P8BFSStatei --------------------------
	.section	.nv.info._Z20process_level_kernelPiS_S_S_S_P8BFSStatei,"",@"SHT_CUDA_INFO"
	.sectionflags	@""
	.align	4


	//----- nvinfo : EIATTR_CUDA_API_VERSION
	.align		4
        /*0000*/ 	.byte	0x04, 0x37
        /*0002*/ 	.short	(.L_7 - .L_6)
.L_6:
        /*0004*/ 	.word	0x00000082


	//----- nvinfo : EIATTR_KPARAM_INFO
	.align		4
.L_7:
        /*0008*/ 	.byte	0x04, 0x17
        /*000a*/ 	.short	(.L_9 - .L_8)
.L_8:
        /*000c*/ 	.word	0x00000000
        /*0010*/ 	.short	0x0006
        /*0012*/ 	.short	0x0030
        /*0014*/ 	.byte	0x00, 0xf0, 0x11, 0x00


	//----- nvinfo : EIATTR_KPARAM_INFO
	.align		4
.L_9:
        /*0018*/ 	.byte	0x04, 0x17
        /*001a*/ 	.short	(.L_11 - .L_10)
.L_10:
        /*001c*/ 	.word	0x00000000
        /*0020*/ 	.short	0x0005
        /*0022*/ 	.short	0x0028
        /*0024*/ 	.byte	0x00, 0xf5, 0x21, 0x00


	//----- nvinfo : EIATTR_KPARAM_INFO
	.align		4
.L_11:
        /*0028*/ 	.byte	0x04, 0x17
        /*002a*/ 	.short	(.L_13 - .L_12)
.L_12:
        /*002c*/ 	.word	0x00000000
        /*0030*/ 	.short	0x0004
        /*0032*/ 	.short	0x0020
        /*0034*/ 	.byte	0x00, 0xf5, 0x21, 0x00


	//----- nvinfo : EIATTR_KPARAM_INFO
	.align		4
.L_13:
        /*0038*/ 	.byte	0x04, 0x17
        /*003a*/ 	.short	(.L_15 - .L_14)
.L_14:
        /*003c*/ 	.word	0x00000000
        /*0040*/ 	.short	0x0003
        /*0042*/ 	.short	0x0018
        /*0044*/ 	.byte	0x00, 0xf5, 0x21, 0x00


	//----- nvinfo : EIATTR_KPARAM_INFO
	.align		4
.L_15:
        /*0048*/ 	.byte	0x04, 0x17
        /*004a*/ 	.short	(.L_17 - .L_16)
.L_16:
        /*004c*/ 	.word	0x00000000
        /*0050*/ 	.short	0x0002
        /*0052*/ 	.short	0x0010
        /*0054*/ 	.byte	0x00, 0xf5, 0x21, 0x00


	//----- nvinfo : EIATTR_KPARAM_INFO
	.align		4
.L_17:
        /*0058*/ 	.byte	0x04, 0x17
        /*005a*/ 	.short	(.L_19 - .L_18)
.L_18:
        /*005c*/ 	.word	0x00000000
        /*0060*/ 	.short	0x0001
        /*0062*/ 	.short	0x0008
        /*0064*/ 	.byte	0x00, 0xf5, 0x21, 0x00


	//----- nvinfo : EIATTR_KPARAM_INFO
	.align		4
.L_19:
        /*0068*/ 	.byte	0x04, 0x17
        /*006a*/ 	.short	(.L_21 - .L_20)
.L_20:
        /*006c*/ 	.word	0x00000000
        /*0070*/ 	.short	0x0000
        /*0072*/ 	.short	0x0000
        /*0074*/ 	.byte	0x00, 0xf5, 0x21, 0x00


	//----- nvinfo : EIATTR_SPARSE_MMA_MASK
	.align		4
.L_21:
        /*0078*/ 	.byte	0x03, 0x50
        /*007a*/ 	.short	0x0000


	//----- nvinfo : EIATTR_MAXREG_COUNT
	.align		4
        /*007c*/ 	.byte	0x03, 0x1b
        /*007e*/ 	.short	0x00ff


	//----- nvinfo : EIATTR_NUM_BARRIERS
	.align		4
        /*0080*/ 	.byte	0x02, 0x4c
        /*0082*/ 	.byte	0x01
	.zero		1


	//----- nvinfo : EIATTR_MERCURY_ISA_VERSION
	.align		4
        /*0084*/ 	.byte	0x03, 0x5f
        /*0086*/ 	.short	0x0101


	//----- nvinfo : EIATTR_INT_WARP_WIDE_INSTR_OFFSETS
	.align		4
        /*0088*/ 	.byte	0x04, 0x31
        /*008a*/ 	.short	(.L_23 - .L_22)


	//   ....[0]....
.L_22:
        /*008c*/ 	.word	0x00000310


	//   ....[1]....
        /*0090*/ 	.word	0x000003c0


	//   ....[2]....
        /*0094*/ 	.word	0x000004b0


	//   ....[3]....
        /*0098*/ 	.word	0x00000560


	//   ....[4]....
        /*009c*/ 	.word	0x00000640


	//   ....[5]....
        /*00a0*/ 	.word	0x000006f0


	//   ....[6]....
        /*00a4*/ 	.word	0x00000840


	//   ....[7]....
        /*00a8*/ 	.word	0x000008e0


	//   ....[8]....
        /*00ac*/ 	.word	0x000009a0


	//   ....[9]....
        /*00b0*/ 	.word	0x00000a40


	//   ....[10]....
        /*00b4*/ 	.word	0x00000b00


	//   ....[11]....
        /*00b8*/ 	.word	0x00000ba0


	//   ....[12]....
        /*00bc*/ 	.word	0x00000c80


	//   ....[13]....
        /*00c0*/ 	.word	0x00000d20


	//----- nvinfo : EIATTR_VRC_CTA_INIT_COUNT
	.align		4
.L_23:
        /*00c4*/ 	.byte	0x02, 0x4a
	.zero		1
	.zero		1


	//----- nvinfo : EIATTR_EXIT_INSTR_OFFSETS
	.align		4
        /*00c8*/ 	.byte	0x04, 0x1c
        /*00ca*/ 	.short	(.L_25 - .L_24)


	//   ....[0]....
.L_24:
        /*00cc*/ 	.word	0x00000e20


	//   ....[1]....
        /*00d0*/ 	.word	0x00000f10


	//   ....[2]....
        /*00d4*/ 	.word	0x00000f40


	//----- nvinfo : EIATTR_CRS_STACK_SIZE
	.align		4
.L_25:
        /*00d8*/ 	.byte	0x04, 0x1e
        /*00da*/ 	.short	(.L_27 - .L_26)
.L_26:
        /*00dc*/ 	.word	0x00000000


	//----- nvinfo : EIATTR_CBANK_PARAM_SIZE
	.align		4
.L_27:
        /*00e0*/ 	.byte	0x03, 0x19
        /*00e2*/ 	.short	0x0034


	//----- nvinfo : EIATTR_PARAM_CBANK
	.align		4
        /*00e4*/ 	.byte	0x04, 0x0a
        /*00e6*/ 	.short	(.L_29 - .L_28)
	.align		4
.L_28:
        /*00e8*/ 	.word	index@(.nv.constant0._Z20process_level_kernelPiS_S_S_S_P8BFSStatei)
        /*00ec*/ 	.short	0x0380
        /*00ee*/ 	.short	0x0034


	//----- nvinfo : EIATTR_SW_WAR
	.align		4
.L_29:
        /*00f0*/ 	.byte	0x04, 0x36
        /*00f2*/ 	.short	(.L_31 - .L_30)
.L_30:
        /*00f4*/ 	.word	0x00000008
.L_31:


//--------------------- .nv.callgraph             --------------------------
	.section	.nv.callgraph,"",@"SHT_CUDA_CALLGRAPH"
	.align	4
	.sectionentsize	8
	.align		4
        /*0000*/ 	.word	0x00000000
	.align		4
        /*0004*/ 	.word	0xffffffff
	.align		4
        /*0008*/ 	.word	0x00000000
	.align		4
        /*000c*/ 	.word	0xfffffffe
	.align		4
        /*0010*/ 	.word	0x00000000
	.align		4
        /*0014*/ 	.word	0xfffffffd
	.align		4
        /*0018*/ 	.word	0x00000000
	.align		4
        /*001c*/ 	.word	0xfffffffc


//--------------------- .text._Z20process_level_kernelPiS_S_S_S_P8BFSStatei --------------------------
	.section	.text._Z20process_level_kernelPiS_S_S_S_P8BFSStatei,"ax",@progbits
	.align	128
        .global         _Z20process_level_kernelPiS_S_S_S_P8BFSStatei
        .type           _Z20process_level_kernelPiS_S_S_S_P8BFSStatei,@function
        .size           _Z20process_level_kernelPiS_S_S_S_P8BFSStatei,(.L_x_25 - _Z20process_level_kernelPiS_S_S_S_P8BFSStatei)
        .other          _Z20process_level_kernelPiS_S_S_S_P8BFSStatei,@"STO_CUDA_ENTRY STV_DEFAULT"
_Z20process_level_kernelPiS_S_S_S_P8BFSStatei:
.text._Z20process_level_kernelPiS_S_S_S_P8BFSStatei:
[----:B------:R-:W-:Y:S01]  /*0000*/  LDC R1, c[0x0][0x37c] ;  /* 0x0000df00ff017b82 */ /* 0x000fe20000000800 */
[----:B------:R-:W0:Y:S07]  /*0010*/  S2R R3, SR_TID.X ;  /* 0x0000000000037919 */ /* 0x000e2e0000002100 */
[----:B------:R-:W0:Y:S01]  /*0020*/  S2UR UR4, SR_CTAID.X ;  /* 0x00000000000479c3 */ /* 0x000e220000002500 */
[----:B------:R-:W1:Y:S07]  /*0030*/  LDCU.64 UR8, c[0x0][0x358] ;  /* 0x00006b00ff0877ac */ /* 0x000e6e0008000a00 */
[----:B------:R-:W0:Y:S08]  /*0040*/  LDC R6, c[0x0][0x360] ;  /* 0x0000d800ff067b82 */ /* 0x000e300000000800 */
[----:B------:R-:W1:Y:S01]  /*0050*/  LDC.64 R4, c[0x0][0x3a8] ;  /* 0x0000ea00ff047b82 */ /* 0x000e620000000a00 */
[----:B0-----:R-:W-:-:S05]  /*0060*/  IMAD R8, R6, UR4, R3 ;  /* 0x0000000406087c24 */ /* 0x001fca000f8e0203 */
[----:B------:R-:W-:-:S13]  /*0070*/  ISETP.NE.AND P0, PT, R8, RZ, PT ;  /* 0x000000ff0800720c */ /* 0x000fda0003f05270 */
[----:B-1----:R0:W-:Y:S01]  /*0080*/  @!P0 STG.E desc[UR8][R4.64], RZ ;  /* 0x000000ff04008986 */ /* 0x0021e2000c101908 */
[----:B------:R-:W-:Y:S06]  /*0090*/  BAR.SYNC.DEFER_BLOCKING 0x0 ;  /* 0x0000000000007b1d */ /* 0x000fec0000010000 */
[----:B------:R-:W2:Y:S01]  /*00a0*/  LDG.E R7, desc[UR8][R4.64] ;  /* 0x0000000804077981 */ /* 0x000ea2000c1e1900 */
[----:B------:R-:W-:Y:S01]  /*00b0*/  BSSY.RECONVERGENT B3, `(.L_x_0) ;  /* 0x00000d5000037945 */ /* 0x000fe20003800200 */
[----:B--2---:R-:W-:-:S13]  /*00c0*/  ISETP.GE.AND P0, PT, R8, R7, PT ;  /* 0x000000070800720c */ /* 0x004fda0003f06270 */
[----:B0-----:R-:W-:Y:S05]  /*00d0*/  @P0 BRA `(.L_x_1) ;  /* 0x0000000c00480947 */ /* 0x001fea0003800000 */
[----:B------:R-:W0:Y:S01]  /*00e0*/  LDC.64 R2, c[0x0][0x380] ;  /* 0x0000e000ff027b82 */ /* 0x000e220000000a00 */
[----:B------:R-:W1:Y:S01]  /*00f0*/  LDCU UR4, c[0x0][0x370] ;  /* 0x00006e00ff0477ac */ /* 0x000e620008000800 */
[----:B------:R-:W-:Y:S01]  /*0100*/  BSSY.RECONVERGENT B2, `(.L_x_2) ;  /* 0x00000ce000027945 */ /* 0x000fe20003800200 */
[----:B------:R-:W-:-:S05]  /*0110*/  IMAD.MOV.U32 R7, RZ, RZ, R8 ;  /* 0x000000ffff077224 */ /* 0x000fca00078e0008 */
[----:B------:R-:W2:Y:S01]  /*0120*/  LDC R0, c[0x0][0x3b0] ;  /* 0x0000ec00ff007b82 */ /* 0x000ea20000000800 */
[----:B-1----:R-:W-:Y:S01]  /*0130*/  IMAD R6, R6, UR4, RZ ;  /* 0x0000000406067c24 */ /* 0x002fe2000f8e02ff */
[----:B0-----:R-:W-:-:S05]  /*0140*/  IADD3 R2, P0, PT, R2, 0x8, RZ ;  /* 0x0000000802027810 */ /* 0x001fca0007f1e0ff */
[----:B------:R-:W-:Y:S02]  /*0150*/  IMAD.X R3, RZ, RZ, R3, P0 ;  /* 0x000000ffff037224 */ /* 0x000fe400000e0603 */
[----:B--2---:R-:W-:-:S07]  /*0160*/  VIADD R0, R0, 0x1 ;  /* 0x0000000100007836 */ /* 0x004fce0000000000 */
.L_x_22:
[----:B0-----:R-:W0:Y:S08]  /*0170*/  LDC.64 R10, c[0x0][0x398] ;  /* 0x0000e600ff0a7b82 */ /* 0x001e300000000a00 */
[----:B-1----:R-:W1:Y:S01]  /*0180*/  LDC.64 R12, c[0x0][0x388] ;  /* 0x0000e200ff0c7b82 */ /* 0x002e620000000a00 */
[----:B0-----:R-:W-:-:S06]  /*0190*/  IMAD.WIDE R10, R7, 0x4, R10 ;  /* 0x00000004070a7825 */ /* 0x001fcc00078e020a */
[----:B------:R-:W1:Y:S02]  /*01a0*/  LDG.E R11, desc[UR8][R10.64] ;  /* 0x000000080a0b7981 */ /* 0x000e64000c1e1900 */
[----:B-1----:R-:W-:-:S05]  /*01b0*/  IMAD.WIDE R12, R11, 0x4, R12 ;  /* 0x000000040b0c7825 */ /* 0x002fca00078e020c */
[----:B--2---:R-:W2:Y:S04]  /*01c0*/  LDG.E R14, desc[UR8][R12.64] ;  /* 0x000000080c0e7981 */ /* 0x004ea8000c1e1900 */
[----:B------:R-:W2:Y:S01]  /*01d0*/  LDG.E R9, desc[UR8][R12.64+0x4] ;  /* 0x000004080c097981 */ /* 0x000ea2000c1e1900 */
[----:B------:R-:W-:Y:S01]  /*01e0*/  BSSY.RECONVERGENT B1, `(.L_x_3) ;  /* 0x00000bb000017945 */ /* 0x000fe20003800200 */
[----:B--2---:R-:W-:-:S13]  /*01f0*/  ISETP.GE.AND P0, PT, R14, R9, PT ;  /* 0x000000090e00720c */ /* 0x004fda0003f06270 */
[----:B------:R-:W-:Y:S05]  /*0200*/  @P0 BRA `(.L_x_4) ;  /* 0x0000000800e00947 */ /* 0x000fea0003800000 */
[----:B------:R-:W-:Y:S01]  /*0210*/  IADD3 R16, PT, PT, -R14, R9, RZ ;  /* 0x000000090e107210 */ /* 0x000fe20007ffe1ff */
[----:B------:R-:W-:Y:S01]  /*0220*/  BSSY.RECONVERGENT B0, `(.L_x_5) ;  /* 0x0000053000007945 */ /* 0x000fe20003800200 */
[----:B------:R-:W-:Y:S02]  /*0230*/  IMAD.MOV.U32 R15, RZ, RZ, R14 ;  /* 0x000000ffff0f7224 */ /* 0x000fe400078e000e */
[----:B------:R-:W-:-:S13]  /*0240*/  LOP3.LUT P0, R16, R16, 0x3, RZ, 0xc0, !PT ;  /* 0x0000000310107812 */ /* 0x000fda000780c0ff */
[----:B------:R-:W-:Y:S05]  /*0250*/  @!P0 BRA `(.L_x_6) ;  /* 0x00000004003c8947 */ /* 0x000fea0003800000 */
[----:B------:R-:W0:Y:S08]  /*0260*/  LDC.64 R10, c[0x0][0x380] ;  /* 0x0000e000ff0a7b82 */ /* 0x000e300000000a00 */
[----:B------:R-:W1:Y:S01]  /*0270*/  LDC.64 R12, c[0x0][0x390] ;  /* 0x0000e400ff0c7b82 */ /* 0x000e620000000a00 */
[----:B0-----:R-:W-:-:S05]  /*0280*/  IMAD.WIDE R10, R14, 0x4, R10 ;  /* 0x000000040e0a7825 */ /* 0x001fca00078e020a */
[----:B------:R-:W1:Y:S02]  /*0290*/  LDG.E R15, desc[UR8][R10.64] ;  /* 0x000000080a0f7981 */ /* 0x000e64000c1e1900 */
[----:B-1----:R-:W-:-:S05]  /*02a0*/  IMAD.WIDE R18, R15, 0x4, R12 ;  /* 0x000000040f127825 */ /* 0x002fca00078e020c */
[----:B------:R-:W2:Y:S01]  /*02b0*/  LDG.E R17, desc[UR8][R18.64] ;  /* 0x0000000812117981 */ /* 0x000ea2000c1e1900 */
[----:B------:R-:W-:Y:S01]  /*02c0*/  BSSY.RECONVERGENT B4, `(.L_x_7) ;  /* 0x0000014000047945 */ /* 0x000fe20003800200 */
[----:B------:R-:W-:Y:S02]  /*02d0*/  ISETP.NE.AND P0, PT, R16, 0x1, PT ;  /* 0x000000011000780c */ /* 0x000fe40003f05270 */
[----:B--2---:R-:W-:-:S13]  /*02e0*/  ISETP.NE.AND P1, PT, R17, 0x7fffffff, PT ;  /* 0x7fffffff1100780c */ /* 0x004fda0003f25270 */
[----:B------:R-:W-:Y:S05]  /*02f0*/  @P1 BRA `(.L_x_8) ;  /* 0x0000000000401947 */ /* 0x000fea0003800000 */
[----:B------:R-:W0:Y:S01]  /*0300*/  S2R R17, SR_LANEID ;  /* 0x0000000000117919 */ /* 0x000e220000000000 */
[----:B------:R-:W-:Y:S01]  /*0310*/  VOTEU.ANY UR4, UPT, PT ;  /* 0x0000000000047886 */ /* 0x000fe200038e0100 */
[----:B------:R-:W1:Y:S01]  /*0320*/  LDC.64 R20, c[0x0][0x3a8] ;  /* 0x0000ea00ff147b82 */ /* 0x000e620000000a00 */
[----:B------:R-:W0:Y:S01]  /*0330*/  FLO.U32 R24, UR4 ;  /* 0x0000000400187d00 */ /* 0x000e2200080e0000 */
[----:B------:R-:W-:Y:S01]  /*0340*/  STG.E desc[UR8][R18.64], R0 ;  /* 0x0000000012007986 */ /* 0x000fe2000c101908 */
[----:B------:R-:W2:Y:S05]  /*0350*/  S2R R26, SR_LTMASK ;  /* 0x00000000001a7919 */ /* 0x000eaa0000003900 */
[----:B------:R-:W3:Y:S01]  /*0360*/  LDC.64 R22, c[0x0][0x3a0] ;  /* 0x0000e800ff167b82 */ /* 0x000ee20000000a00 */
[----:B------:R-:W1:Y:S01]  /*0370*/  POPC R25, UR4 ;  /* 0x0000000400197d09 */ /* 0x000e620008000000 */
[----:B0-----:R-:W-:-:S13]  /*0380*/  ISETP.EQ.U32.AND P1, PT, R24, R17, PT ;  /* 0x000000111800720c */ /* 0x001fda0003f22070 */
[----:B-1----:R-:W4:Y:S01]  /*0390*/  @P1 ATOMG.E.ADD.STRONG.GPU PT, R21, desc[UR8][R20.64], R25 ;  /* 0x80000019141519a8 */ /* 0x002f2200081ef108 */
[----:B--2---:R-:W-:-:S06]  /*03a0*/  LOP3.LUT R26, R26, UR4, RZ, 0xc0, !PT ;  /* 0x000000041a1a7c12 */ /* 0x004fcc000f8ec0ff */
[----:B------:R-:W0:Y:S01]  /*03b0*/  POPC R26, R26 ;  /* 0x0000001a001a7309 */ /* 0x000e220000000000 */
[----:B----4-:R-:W0:Y:S02]  /*03c0*/  SHFL.IDX PT, R17, R21, R24, 0x1f ;  /* 0x00001f1815117589 */ /* 0x010e2400000e0000 */
[----:B0-----:R-:W-:-:S04]  /*03d0*/  IMAD.IADD R17, R17, 0x1, R26 ;  /* 0x0000000111117824 */ /* 0x001fc800078e021a */
[----:B---3--:R-:W-:-:S05]  /*03e0*/  IMAD.WIDE R22, R17, 0x4, R22 ;  /* 0x0000000411167825 */ /* 0x008fca00078e0216 */
[----:B------:R0:W-:Y:S02]  /*03f0*/  STG.E desc[UR8][R22.64], R15 ;  /* 0x0000000f16007986 */ /* 0x0001e4000c101908 */
.L_x_8:
[----:B------:R-:W-:Y:S05]  /*0400*/  BSYNC.RECONVERGENT B4 ;  /* 0x0000000000047941 */ /* 0x000fea0003800200 */
.L_x_7:
[----:B0-----:R-:W-:Y:S01]  /*0410*/  IADD3 R15, PT, PT, R14, 0x1, RZ ;  /* 0x000000010e0f7810 */ /* 0x001fe20007ffe0ff */
[----:B------:R-:W-:Y:S06]  /*0420*/  @!P0 BRA `(.L_x_6) ;  /* 0x0000000000c88947 */ /* 0x000fec0003800000 */
[----:B------:R-:W2:Y:S02]  /*0430*/  LDG.E R15, desc[UR8][R10.64+0x4] ;  /* 0x000004080a0f7981 */ /* 0x000ea4000c1e1900 */
[----:B--2---:R-:W-:-:S05]  /*0440*/  IMAD.WIDE R18, R15, 0x4, R12 ;  /* 0x000000040f127825 */ /* 0x004fca00078e020c */
        /* <DEDUP_REMOVED lines=9> */
[----:B------:R-:W-:Y:S07]  /*04e0*/  STG.E desc[UR8][R18.64], R0 ;  /* 0x0000000012007986 */ /* 0x000fee000c101908 */
[----:B------:R-:W1:Y:S01]  /*04f0*/  POPC R25, UR4 ;  /* 0x0000000400197d09 */ /* 0x000e620008000000 */
[----:B0-----:R-:W-:Y:S01]  /*0500*/  ISETP.EQ.U32.AND P1, PT, R22, R21, PT ;  /* 0x000000151600720c */ /* 0x001fe20003f22070 */
[----:B------:R-:W0:Y:S01]  /*0510*/  S2R R24, SR_LTMASK ;  /* 0x0000000000187919 */ /* 0x000e220000003900 */
[----:B------:R-:W2:Y:S11]  /*0520*/  LDC.64 R20, c[0x0][0x3a0] ;  /* 0x0000e800ff147b82 */ /* 0x000eb60000000a00 */
[----:B-1----:R-:W3:Y:S01]  /*0530*/  @P1 ATOMG.E.ADD.STRONG.GPU PT, R17, desc[UR8][R16.64], R25 ;  /* 0x80000019101119a8 */ /* 0x002ee200081ef108 */
[----:B0-----:R-:W-:-:S06]  /*0540*/  LOP3.LUT R24, R24, UR4, RZ, 0xc0, !PT ;  /* 0x0000000418187c12 */ /* 0x001fcc000f8ec0ff */
[----:B------:R-:W0:Y:S01]  /*0550*/  POPC R24, R24 ;  /* 0x0000001800187309 */ /* 0x000e220000000000 */
[----:B---3--:R-:W0:Y:S02]  /*0560*/  SHFL.IDX PT, R23, R17, R22, 0x1f ;  /* 0x00001f1611177589 */ /* 0x008e2400000e0000 */
[----:B0-----:R-:W-:-:S04]  /*0570*/  IMAD.IADD R23, R23, 0x1, R24 ;  /* 0x0000000117177824 */ /* 0x001fc800078e0218 */
[----:B--2---:R-:W-:-:S05]  /*0580*/  IMAD.WIDE R20, R23, 0x4, R20 ;  /* 0x0000000417147825 */ /* 0x004fca00078e0214 */
[----:B------:R0:W-:Y:S02]  /*0590*/  STG.E desc[UR8][R20.64], R15 ;  /* 0x0000000f14007986 */ /* 0x0001e4000c101908 */
.L_x_10:
[----:B------:R-:W-:Y:S05]  /*05a0*/  BSYNC.RECONVERGENT B4 ;  /* 0x0000000000047941 */ /* 0x000fea0003800200 */
.L_x_9:
[----:B0-----:R-:W-:Y:S01]  /*05b0*/  VIADD R15, R14, 0x2 ;  /* 0x000000020e0f7836 */ /* 0x001fe20000000000 */
[----:B------:R-:W-:Y:S06]  /*05c0*/  @!P0 BRA `(.L_x_6) ;  /* 0x0000000000608947 */ /* 0x000fec0003800000 */
[----:B------:R-:W2:Y:S02]  /*05d0*/  LDG.E R11, desc[UR8][R10.64+0x8] ;  /* 0x000008080a0b7981 */ /* 0x000ea4000c1e1900 */
[----:B--2---:R-:W-:-:S05]  /*05e0*/  IMAD.WIDE R12, R11, 0x4, R12 ;  /* 0x000000040b0c7825 */ /* 0x004fca00078e020c */
[----:B------:R-:W2:Y:S01]  /*05f0*/  LDG.E R15, desc[UR8][R12.64] ;  /* 0x000000080c0f7981 */ /* 0x000ea2000c1e1900 */
[----:B------:R-:W-:Y:S01]  /*0600*/  BSSY.RECONVERGENT B4, `(.L_x_11) ;  /* 0x0000013000047945 */ /* 0x000fe20003800200 */
        /* <DEDUP_REMOVED lines=15> */
[----:B0-----:R-:W-:-:S05]  /*0700*/  IADD3 R15, PT, PT, R15, R20, RZ ;  /* 0x000000140f0f7210 */ /* 0x001fca0007ffe0ff */
[----:B---3--:R-:W-:-:S05]  /*0710*/  IMAD.WIDE R16, R15, 0x4, R16 ;  /* 0x000000040f107825 */ /* 0x008fca00078e0210 */
[----:B------:R0:W-:Y:S02]  /*0720*/  STG.E desc[UR8][R16.64], R11 ;  /* 0x0000000b10007986 */ /* 0x0001e4000c101908 */
.L_x_12:
[----:B------:R-:W-:Y:S05]  /*0730*/  BSYNC.RECONVERGENT B4 ;  /* 0x0000000000047941 */ /* 0x000fea0003800200 */
.L_x_11:
[----:B------:R-:W-:-:S07]  /*0740*/  VIADD R15, R14, 0x3 ;  /* 0x000000030e0f7836 */ /* 0x000fce0000000000 */
.L_x_6:
[----:B------:R-:W-:Y:S05]  /*0750*/  BSYNC.RECONVERGENT B0 ;  /* 0x0000000000007941 */ /* 0x000fea0003800200 */
.L_x_5:
[----:B------:R-:W-:-:S05]  /*0760*/  IMAD.IADD R10, R14, 0x1, -R9 ;  /* 0x000000010e0a7824 */ /* 0x000fca00078e0a09 */
[----:B------:R-:W-:-:S13]  /*0770*/  ISETP.GT.U32.AND P0, PT, R10, -0x4, PT ;  /* 0xfffffffc0a00780c */ /* 0x000fda0003f04070 */
[----:B------:R-:W-:Y:S05]  /*0780*/  @P0 BRA `(.L_x_4) ;  /* 0x0000000400800947 */ /* 0x000fea0003800000 */
[----:B------:R-:W1:Y:S01]  /*0790*/  LDC.64 R12, c[0x0][0x3a0] ;  /* 0x0000e800ff0c7b82 */ /* 0x000e620000000a00 */
[----:B------:R-:W-:-:S07]  /*07a0*/  IADD3 R9, PT, PT, -R9, R15, RZ ;  /* 0x0000000f09097210 */ /* 0x000fce0007ffe1ff */
[----:B0-----:R-:W0:Y:S02]  /*07b0*/  LDC.64 R10, c[0x0][0x390] ;  /* 0x0000e400ff0a7b82 */ /* 0x001e240000000a00 */
.L_x_21:
[----:B------:R-:W-:-:S05]  /*07c0*/  IMAD.WIDE R16, R15, 0x4, R2 ;  /* 0x000000040f107825 */ /* 0x000fca00078e0202 */
[----:B0-2---:R-:W0:Y:S02]  /*07d0*/  LDG.E R23, desc[UR8][R16.64+-0x8] ;  /* 0xfffff80810177981 */ /* 0x005e24000c1e1900 */
[----:B0-----:R-:W-:-:S05]  /*07e0*/  IMAD.WIDE R18, R23, 0x4, R10 ;  /* 0x0000000417127825 */ /* 0x001fca00078e020a */
[----:B------:R-:W2:Y:S01]  /*07f0*/  LDG.E R14, desc[UR8][R18.64] ;  /* 0x00000008120e7981 */ /* 0x000ea2000c1e1900 */
[----:B------:R-:W-:Y:S01]  /*0800*/  BSSY.RECONVERGENT B0, `(.L_x_13) ;  /* 0x0000012000007945 */ /* 0x000fe20003800200 */
[----:B--2---:R-:W-:-:S13]  /*0810*/  ISETP.NE.AND P0, PT, R14, 0x7fffffff, PT ;  /* 0x7fffffff0e00780c */ /* 0x004fda0003f05270 */
[----:B------:R-:W-:Y:S05]  /*0820*/  @P0 BRA `(.L_x_14) ;  /* 0x00000000003c0947 */ /* 0x000fea0003800000 */
[----:B------:R-:W0:Y:S01]  /*0830*/  S2R R25, SR_LANEID ;  /* 0x0000000000197919 */ /* 0x000e220000000000 */
[----:B------:R-:W-:Y:S01]  /*0840*/  VOTEU.ANY UR4, UPT, PT ;  /* 0x0000000000047886 */ /* 0x000fe200038e0100 */
[----:B------:R-:W2:Y:S01]  /*0850*/  LDC.64 R20, c[0x0][0x3a8] ;  /* 0x0000ea00ff147b82 */ /* 0x000ea20000000a00 */
[----:B------:R-:W0:Y:S01]  /*0860*/  FLO.U32 R14, UR4 ;  /* 0x00000004000e7d00 */ /* 0x000e2200080e0000 */
[----:B------:R-:W-:Y:S07]  /*0870*/  STG.E desc[UR8][R18.64], R0 ;  /* 0x0000000012007986 */ /* 0x000fee000c101908 */
[----:B------:R-:W2:Y:S01]  /*0880*/  POPC R27, UR4 ;  /* 0x00000004001b7d09 */ /* 0x000ea20008000000 */
[----:B0-----:R-:W-:-:S13]  /*0890*/  ISETP.EQ.U32.AND P0, PT, R14, R25, PT ;  /* 0x000000190e00720c */ /* 0x001fda0003f02070 */
[----:B--2---:R-:W2:Y:S01]  /*08a0*/  @P0 ATOMG.E.ADD.STRONG.GPU PT, R21, desc[UR8][R20.64], R27 ;  /* 0x8000001b141509a8 */ /* 0x004ea200081ef108 */
[----:B------:R-:W0:Y:S02]  /*08b0*/  S2R R22, SR_LTMASK ;  /* 0x0000000000167919 */ /* 0x000e240000003900 */
[----:B0-----:R-:W-:-:S06]  /*08c0*/  LOP3.LUT R22, R22, UR4, RZ, 0xc0, !PT ;  /* 0x0000000416167c12 */ /* 0x001fcc000f8ec0ff */
[----:B------:R-:W0:Y:S01]  /*08d0*/  POPC R22, R22 ;  /* 0x0000001600167309 */ /* 0x000e220000000000 */
[----:B--2---:R-:W0:Y:S02]  /*08e0*/  SHFL.IDX PT, R25, R21, R14, 0x1f ;  /* 0x00001f0e15197589 */ /* 0x004e2400000e0000 */
[----:B0-----:R-:W-:-:S04]  /*08f0*/  IMAD.IADD R25, R25, 0x1, R22 ;  /* 0x0000000119197824 */ /* 0x001fc800078e0216 */
[----:B-1----:R-:W-:-:S05]  /*0900*/  IMAD.WIDE R24, R25, 0x4, R12 ;  /* 0x0000000419187825 */ /* 0x002fca00078e020c */
[----:B------:R0:W-:Y:S02]  /*0910*/  STG.E desc[UR8][R24.64], R23 ;  /* 0x0000001718007986 */ /* 0x0001e4000c101908 */
.L_x_14:
[----:B------:R-:W-:Y:S05]  /*0920*/  BSYNC.RECONVERGENT B0 ;  /* 0x0000000000007941 */ /* 0x000fea0003800200 */
.L_x_13:
[----:B0-----:R-:W2:Y:S02]  /*0930*/  LDG.E R23, desc[UR8][R16.64+-0x4] ;  /* 0xfffffc0810177981 */ /* 0x001ea4000c1e1900 */
[----:B--2---:R-:W-:-:S05]  /*0940*/  IMAD.WIDE R18, R23, 0x4, R10 ;  /* 0x0000000417127825 */ /* 0x004fca00078e020a */
        /* <DEDUP_REMOVED lines=19> */
.L_x_16:
[----:B------:R-:W-:Y:S05]  /*0a80*/  BSYNC.RECONVERGENT B0 ;  /* 0x0000000000007941 */ /* 0x000fea0003800200 */
.L_x_15:
        /* <DEDUP_REMOVED lines=18> */
[----:B0-----:R-:W-:-:S05]  /*0bb0*/  IADD3 R25, PT, PT, R25, R22, RZ ;  /* 0x0000001619197210 */ /* 0x001fca0007ffe0ff */
[----:B-1----:R-:W-:-:S05]  /*0bc0*/  IMAD.WIDE R24, R25, 0x4, R12 ;  /* 0x0000000419187825 */ /* 0x002fca00078e020c */
[----:B------:R0:W-:Y:S02]  /*0bd0*/  STG.E desc[UR8][R24.64], R23 ;  /* 0x0000001718007986 */ /* 0x0001e4000c101908 */
.L_x_18:
[----:B------:R-:W-:Y:S05]  /*0be0*/  BSYNC.RECONVERGENT B0 ;  /* 0x0000000000007941 */ /* 0x000fea0003800200 */
.L_x_17:
[----:B------:R-:W2:Y:S02]  /*0bf0*/  LDG.E R21, desc[UR8][R16.64+0x4] ;  /* 0x0000040810157981 */ /* 0x000ea4000c1e1900 */
[----:B--2---:R-:W-:-:S05]  /*0c00*/  IMAD.WIDE R18, R21, 0x4, R10 ;  /* 0x0000000415127825 */ /* 0x004fca00078e020a */
[----:B------:R-:W2:Y:S01]  /*0c10*/  LDG.E R14, desc[UR8][R18.64] ;  /* 0x00000008120e7981 */ /* 0x000ea2000c1e1900 */
[----:B------:R-:W-:Y:S01]  /*0c20*/  VIADD R9, R9, 0x4 ;  /* 0x0000000409097836 */ /* 0x000fe20000000000 */
[----:B------:R-:W-:Y:S04]  /*0c30*/  BSSY.RECONVERGENT B0, `(.L_x_19) ;  /* 0x0000013000007945 */ /* 0x000fe80003800200 */
[----:B------:R-:W-:Y:S02]  /*0c40*/  ISETP.NE.AND P0, PT, R9, RZ, PT ;  /* 0x000000ff0900720c */ /* 0x000fe40003f05270 */
[----:B--2---:R-:W-:-:S13]  /*0c50*/  ISETP.NE.AND P1, PT, R14, 0x7fffffff, PT ;  /* 0x7fffffff0e00780c */ /* 0x004fda0003f25270 */
[----:B------:R-:W-:Y:S05]  /*0c60*/  @P1 BRA `(.L_x_20) ;  /* 0x00000000003c1947 */ /* 0x000fea0003800000 */
[----:B0-----:R-:W0:Y:S01]  /*0c70*/  S2R R23, SR_LANEID ;  /* 0x0000000000177919 */ /* 0x001e220000000000 */
        /* <DEDUP_REMOVED lines=14> */
.L_x_20:
[----:B------:R-:W-:Y:S05]  /*0d60*/  BSYNC.RECONVERGENT B0 ;  /* 0x0000000000007941 */ /* 0x000fea0003800200 */
.L_x_19:
[----:B------:R-:W-:Y:S01]  /*0d70*/  IADD3 R15, PT, PT, R15, 0x4, RZ ;  /* 0x000000040f0f7810 */ /* 0x000fe20007ffe0ff */
[----:B------:R-:W-:Y:S06]  /*0d80*/  @P0 BRA `(.L_x_21) ;  /* 0xfffffff8008c0947 */ /* 0x000fec000383ffff */
.L_x_4:
[----:B------:R-:W-:Y:S05]  /*0d90*/  BSYNC.RECONVERGENT B1 ;  /* 0x0000000000017941 */ /* 0x000fea0003800200 */
.L_x_3:
[----:B------:R-:W3:Y:S01]  /*0da0*/  LDG.E R10, desc[UR8][R4.64] ;  /* 0x00000008040a7981 */ /* 0x000ee2000c1e1900 */
[----:B------:R-:W-:-:S05]  /*0db0*/  IMAD.IADD R7, R6, 0x1, R7 ;  /* 0x0000000106077824 */ /* 0x000fca00078e0207 */
[----:B---3--:R-:W-:-:S13]  /*0dc0*/  ISETP.GE.AND P0, PT, R7, R10, PT ;  /* 0x0000000a0700720c */ /* 0x008fda0003f06270 */
[----:B------:R-:W-:Y:S05]  /*0dd0*/  @!P0 BRA `(.L_x_22) ;  /* 0xfffffff000e48947 */ /* 0x000fea000383ffff */
[----:B------:R-:W-:Y:S05]  /*0de0*/  BSYNC.RECONVERGENT B2 ;  /* 0x0000000000027941 */ /* 0x000fea0003800200 */
.L_x_2:
[----:B------:R-:W-:-:S07]  /*0df0*/  IMAD.MOV.U32 R7, RZ, RZ, R10 ;  /* 0x000000ffff077224 */ /* 0x000fce00078e000a */
.L_x_1:
[----:B------:R-:W-:Y:S05]  /*0e00*/  BSYNC.RECONVERGENT B3 ;  /* 0x0000000000037941 */ /* 0x000fea0003800200 */
.L_x_0:
[----:B------:R-:W-:-:S13]  /*0e10*/  ISETP.NE.AND P0, PT, R8, RZ, PT ;  /* 0x000000ff0800720c */ /* 0x000fda0003f05270 */
[----:B------:R-:W-:Y:S05]  /*0e20*/  @P0 EXIT ;  /* 0x000000000000094d */ /* 0x000fea0003800000 */
[----:B------:R-:W3:Y:S01]  /*0e30*/  LDCU.64 UR6, c[0x0][0x3a8] ;  /* 0x00007500ff0677ac */ /* 0x000ee20008000a00 */
[----:B------:R-:W-:Y:S01]  /*0e40*/  ISETP.GE.AND P0, PT, R7, 0x1, PT ;  /* 0x000000010700780c */ /* 0x000fe20003f06270 */
[----:B------:R-:W-:Y:S01]  /*0e50*/  UMOV UR4, 0x4 ;  /* 0x0000000400047882 */ /* 0x000fe20000000000 */
[----:B------:R-:W-:Y:S02]  /*0e60*/  UMOV UR5, 0x0 ;  /* 0x0000000000057882 */ /* 0x000fe40000000000 */
[----:B---3--:R-:W-:-:S09]  /*0e70*/  UIMAD.WIDE.U32 UR4, UR6, 0x1, UR4 ;  /* 0x00000001060478a5 */ /* 0x008fd2000f8e0004 */
[----:B------:R-:W-:Y:S05]  /*0e80*/  @!P0 BRA `(.L_x_23) ;  /* 0x0000000000248947 */ /* 0x000fea0003800000 */
[----:B------:R-:W3:Y:S01]  /*0e90*/  LDC R0, c[0x0][0x3b0] ;  /* 0x0000ec00ff007b82 */ /* 0x000ee20000000800 */
[----:B------:R-:W-:Y:S02]  /*0ea0*/  UIADD3 UR6, UPT, UPT, UR5, UR7, URZ ;  /* 0x0000000705067290 */ /* 0x000fe4000fffe0ff */
[----:B------:R-:W-:Y:S01]  /*0eb0*/  IMAD.U32 R3, RZ, RZ, UR5 ;  /* 0x00000005ff037e24 */ /* 0x000fe2000f8e00ff */
[----:B------:R-:W-:-:S03]  /*0ec0*/  MOV R2, UR4 ;  /* 0x0000000400027c02 */ /* 0x000fc60008000f00 */
[----:B------:R-:W-:Y:S01]  /*0ed0*/  IMAD.U32 R3, RZ, RZ, UR6 ;  /* 0x00000006ff037e24 */ /* 0x000fe2000f8e00ff */
[----:B---3--:R-:W-:-:S05]  /*0ee0*/  IADD3 R9, PT, PT, R0, 0x1, RZ ;  /* 0x0000000100097810 */ /* 0x008fca0007ffe0ff */
[----:B------:R-:W-:Y:S04]  /*0ef0*/  STG.E desc[UR8][R4.64+0x4], R9 ;  /* 0x0000040904007986 */ /* 0x000fe8000c101908 */
[----:B------:R-:W-:Y:S01]  /*0f00*/  REDG.E.ADD.STRONG.GPU desc[UR8][R2.64+0x4], R7 ;  /* 0x000004070200798e */ /* 0x000fe2000c12e108 */
[----:B------:R-:W-:Y:S05]  /*0f10*/  EXIT ;  /* 0x000000000000794d */ /* 0x000fea0003800000 */
.L_x_23:
[----:B------:R-:W-:-:S05]  /*0f20*/  IMAD.MOV.U32 R2, RZ, RZ, 0x1 ;  /* 0x00000001ff027424 */ /* 0x000fca00078e00ff */
[----:B------:R-:W-:Y:S01]  /*0f30*/  STG.E.U8 desc[UR8][R4.64+0xc], R2 ;  /* 0x00000c0204007986 */ /* 0x000fe2000c101108 */
[----:B------:R-:W-:Y:S05]  /*0f40*/  EXIT ;  /* 0x000000000000794d */ /* 0x000fea0003800000 */
.L_x_24:
[----:B------:R-:W-:-:S00]  /*0f50*/  BRA `(.L_x_24) ;  /* 0xfffffffc00fc7947 */ /* 0x000fc0000383ffff */
[----:B------:R-:W-:-:S00]  /*0f60*/  NOP ;  /* 0x0000000000007918 */ /* 0x000fc00000000000 */
        /* <DEDUP_REMOVED lines=9> */
.L_x_25:


//--------------------- .nv.shared.reserved.0     --------------------------
	.section	.nv.shared.reserved.0,"aw",@nobits
	.weak		__nv_reservedSMEM_offset_0_alias
	.size		__nv_reservedSMEM_offset_0_alias, 0, 64
	.other		__nv_reservedSMEM_offset_0_alias,@"STO_CUDA_RESERVED_SHARED STV_DEFAULT"
__nv_reservedSMEM_offset_0_alias:
	.zero		0
	.zero		64


//--------------------- .nv.constant0._Z20process_level_kernelPiS_S_S_S_P8BFSStatei --------------------------
	.section	.nv.constant0._Z20process_level_kernelPiS_S_S_S_P8BFSStatei,"a",@progbits
	.sectionflags	@""
	.align	4
.nv.constant0._Z20process_level_kernelPiS_S_S_S_P8BFSStatei:
	.zero		948


//--------------------- SYMBOLS --------------------------

	.type		.nv.reservedSmem.offset0,@object
	.size		.nv.reservedSmem.offset0,0x4
